	.target	sm_90a

	.elftype	@"ET_EXEC"


//--------------------- .note.nv.tkinfo           --------------------------
	.section	.note.nv.tkinfo,"",@"SHT_NOTE"
	.sectionflags	@"SHF_NOTE_NV_TKINFO"
	.tkinfo
        /*0018*/ 	.word	0x00000002
        /*0030*/ 	.string	""
        /*0030*/ 	.string	"ptxas"
        /*0030*/ 	.string	"Cuda compilation tools, release 13.0, V13.0.88"
        /*0030*/ 	.string	"Build cuda_13.0.r13.0/compiler.36424714_0"
        /*0030*/ 	.string	"-v  -suppress-debug-info  -lineinfo  -arch sm_90a "



//--------------------- .note.nv.cuinfo           --------------------------
	.section	.note.nv.cuinfo,"",@"SHT_NOTE"
	.sectionflags	@"SHF_NOTE_NV_CUINFO"
        /*0018*/ 	.short	0x0002
        /*001a*/ 	.short	0x005a
        /*001c*/ 	.short	0x0082
	.zero		2


//--------------------- .nv.info                  --------------------------
	.section	.nv.info,"",@"SHT_CUDA_INFO"
	.align	4


	//----- nvinfo : EIATTR_REGCOUNT
	.align		4
        /*0000*/ 	.byte	0x04, 0x2f
        /*0002*/ 	.short	(.L_1 - .L_0)
	.align		4
.L_0:
        /*0004*/ 	.word	index@(gluon_mma)
        /*0008*/ 	.word	0x000000aa


	//----- nvinfo : EIATTR_FRAME_SIZE
	.align		4
.L_1:
        /*000c*/ 	.byte	0x04, 0x11
        /*000e*/ 	.short	(.L_3 - .L_2)
	.align		4
.L_2:
        /*0010*/ 	.word	index@(gluon_mma)
        /*0014*/ 	.word	0x00000000


	//----- nvinfo : EIATTR_MIN_STACK_SIZE
	.align		4
.L_3:
        /*0018*/ 	.byte	0x04, 0x12
        /*001a*/ 	.short	(.L_5 - .L_4)
	.align		4
.L_4:
        /*001c*/ 	.word	index@(gluon_mma)
        /*0020*/ 	.word	0x00000000
.L_5:


//--------------------- .nv.compat                --------------------------
	.section	.nv.compat,"",@"SHT_CUDA_COMPAT_INFO"
	.align	4
        /*0000*/ 	.byte	0x02, 0x09, 0x01, 0x00, 0x02, 0x02, 0x04, 0x00, 0x02, 0x05, 0x05, 0x00, 0x03, 0x07, 0x01, 0x01
        /*0010*/ 	.byte	0x02, 0x03, 0x00, 0x00, 0x02, 0x06, 0x01, 0x00, 0x04, 0x0b, 0x08, 0x00, 0x00, 0x00, 0x00, 0x00
        /*0020*/ 	.byte	0x00, 0x00, 0x00, 0x00


//--------------------- .nv.info.gluon_mma        --------------------------
	.section	.nv.info.gluon_mma,"",@"SHT_CUDA_INFO"
	.sectionflags	@""
	.align	4


	//----- nvinfo : EIATTR_CUDA_API_VERSION
	.align		4
        /*0000*/ 	.byte	0x04, 0x37
        /*0002*/ 	.short	(.L_7 - .L_6)
.L_6:
        /*0004*/ 	.word	0x00000082


	//----- nvinfo : EIATTR_KPARAM_INFO
	.align		4
.L_7:
        /*0008*/ 	.byte	0x04, 0x17
        /*000a*/ 	.short	(.L_9 - .L_8)
.L_8:
        /*000c*/ 	.word	0x00000000
        /*0010*/ 	.short	0x0004
        /*0012*/ 	.short	0x0020
        /*0014*/ 	.byte	0x00, 0xf4, 0x21, 0x00


	//----- nvinfo : EIATTR_KPARAM_INFO
	.align		4
.L_9:
        /*0018*/ 	.byte	0x04, 0x17
        /*001a*/ 	.short	(.L_11 - .L_10)
.L_10:
        /*001c*/ 	.word	0x00000000
        /*0020*/ 	.short	0x0003
        /*0022*/ 	.short	0x0018
        /*0024*/ 	.byte	0x00, 0xf4, 0x21, 0x00


	//----- nvinfo : EIATTR_KPARAM_INFO
	.align		4
.L_11:
        /*0028*/ 	.byte	0x04, 0x17
        /*002a*/ 	.short	(.L_13 - .L_12)
.L_12:
        /*002c*/ 	.word	0x00000000
        /*0030*/ 	.short	0x0002
        /*0032*/ 	.short	0x0010
        /*0034*/ 	.byte	0x00, 0xf4, 0x21, 0x00


	//----- nvinfo : EIATTR_KPARAM_INFO
	.align		4
.L_13:
        /*0038*/ 	.byte	0x04, 0x17
        /*003a*/ 	.short	(.L_15 - .L_14)
.L_14:
        /*003c*/ 	.word	0x00000000
        /*0040*/ 	.short	0x0001
        /*0042*/ 	.short	0x0008
        /*0044*/ 	.byte	0x00, 0xf4, 0x21, 0x00


	//----- nvinfo : EIATTR_KPARAM_INFO
	.align		4
.L_15:
        /*0048*/ 	.byte	0x04, 0x17
        /*004a*/ 	.short	(.L_17 - .L_16)
.L_16:
        /*004c*/ 	.word	0x00000000
        /*0050*/ 	.short	0x0000
        /*0052*/ 	.short	0x0000
        /*0054*/ 	.byte	0x00, 0xf4, 0x21, 0x00


	//----- nvinfo : EIATTR_SPARSE_MMA_MASK
	.align		4
.L_17:
        /*0058*/ 	.byte	0x03, 0x50
        /*005a*/ 	.short	0x0000


	//----- nvinfo : EIATTR_MAXREG_COUNT
	.align		4
        /*005c*/ 	.byte	0x03, 0x1b
        /*005e*/ 	.short	0x00ff


	//----- nvinfo : EIATTR_NUM_BARRIERS
	.align		4
        /*0060*/ 	.byte	0x02, 0x4c
        /*0062*/ 	.byte	0x01
	.zero		1


	//----- nvinfo : EIATTR_MERCURY_ISA_VERSION
	.align		4
        /*0064*/ 	.byte	0x03, 0x5f
        /*0066*/ 	.short	0x0101


	//----- nvinfo : EIATTR_EXIT_INSTR_OFFSETS
	.align		4
        /*0068*/ 	.byte	0x04, 0x1c
        /*006a*/ 	.short	(.L_19 - .L_18)


	//   ....[0]....
.L_18:
        /*006c*/ 	.word	0x00001a90


	//----- nvinfo : EIATTR_REQNTID
	.align		4
.L_19:
        /*0070*/ 	.byte	0x04, 0x10
        /*0072*/ 	.short	(.L_21 - .L_20)
.L_20:
        /*0074*/ 	.word	0x00000100
        /*0078*/ 	.word	0x00000001
        /*007c*/ 	.word	0x00000001


	//----- nvinfo : EIATTR_CBANK_PARAM_SIZE
	.align		4
.L_21:
        /*0080*/ 	.byte	0x03, 0x19
        /*0082*/ 	.short	0x0028


	//----- nvinfo : EIATTR_PARAM_CBANK
	.align		4
        /*0084*/ 	.byte	0x04, 0x0a
        /*0086*/ 	.short	(.L_23 - .L_22)
	.align		4
.L_22:
        /*0088*/ 	.word	index@(.nv.constant0.gluon_mma)
        /*008c*/ 	.short	0x0210
        /*008e*/ 	.short	0x0028


	//----- nvinfo : EIATTR_SW_WAR
	.align		4
.L_23:
        /*0090*/ 	.byte	0x04, 0x36
        /*0092*/ 	.short	(.L_25 - .L_24)
.L_24:
        /*0094*/ 	.word	0x00000008
.L_25:


//--------------------- .nv.callgraph             --------------------------
	.section	.nv.callgraph,"",@"SHT_CUDA_CALLGRAPH"
	.align	4
	.sectionentsize	8
	.align		4
        /*0000*/ 	.word	0x00000000
	.align		4
        /*0004*/ 	.word	0xffffffff
	.align		4
        /*0008*/ 	.word	0x00000000
	.align		4
        /*000c*/ 	.word	0xfffffffe
	.align		4
        /*0010*/ 	.word	0x00000000
	.align		4
        /*0014*/ 	.word	0xfffffffd
	.align		4
        /*0018*/ 	.word	0x00000000
	.align		4
        /*001c*/ 	.word	0xfffffffc


//--------------------- .text.gluon_mma           --------------------------
	.section	.text.gluon_mma,"ax",@progbits
	.align	128
        .global         gluon_mma
        .type           gluon_mma,@function
        .size           gluon_mma,(.L_x_1 - gluon_mma)
        .other          gluon_mma,@"STO_CUDA_ENTRY STV_DEFAULT"
gluon_mma:
.text.gluon_mma:
[----:B------:R-:W-:Y:S01]  /*0000*/  LDC R1, c[0x0][0x28] ;  /* 0x00000a00ff017b82 */ /* 0x000fe20000000800 */
[----:B------:R-:W0:Y:S01]  /*0010*/  S2R R162, SR_TID.X ;  /* 0x0000000000a27919 */ /* 0x000e220000002100 */
[----:B------:R-:W-:-:S06]  /*0020*/  ULDC.64 UR4, c[0x0][0x210] ;  /* 0x0000840000047ab9 */ /* 0x000fcc0000000a00 */
[----:B------:R-:W1:Y:S01]  /*0030*/  LDC.64 R26, c[0x0][0x218] ;  /* 0x00008600ff1a7b82 */ /* 0x000e620000000a00 */
[----:B------:R-:W-:Y:S01]  /*0040*/  ULDC.64 UR10, c[0x0][0x208] ;  /* 0x00008200000a7ab9 */ /* 0x000fe20000000a00 */
[----:B0-----:R-:W-:Y:S02]  /*0050*/  SHF.R.U32.HI R159, RZ, 0x5, R162 ;  /* 0x00000005ff9f7819 */ /* 0x001fe400000116a2 */
[----:B------:R-:W-:Y:S02]  /*0060*/  LOP3.LUT R155, R162, 0xe0, RZ, 0xc0, !PT ;  /* 0x000000e0a29b7812 */ /* 0x000fe400078ec0ff */
[----:B------:R-:W-:Y:S02]  /*0070*/  SGXT.U32 R159, R159, 0x3 ;  /* 0x000000039f9f781a */ /* 0x000fe40000000000 */
[----:B------:R-:W-:Y:S02]  /*0080*/  IADD3 R4, P0, R155, UR4, RZ ;  /* 0x000000049b047c10 */ /* 0x000fe4000ff1e0ff */
[----:B------:R-:W-:-:S02]  /*0090*/  LOP3.LUT R157, R159, 0x8, RZ, 0xfc, !PT ;  /* 0x000000089f9d7812 */ /* 0x000fc400078efcff */
[----:B------:R-:W-:Y:S01]  /*00a0*/  LOP3.LUT R153, R159, 0x10, RZ, 0xfc, !PT ;  /* 0x000000109f997812 */ /* 0x000fe200078efcff */
[----:B------:R-:W-:Y:S01]  /*00b0*/  IMAD.X R5, RZ, RZ, UR5, P0 ;  /* 0x00000005ff057e24 */ /* 0x000fe200080e06ff */
[----:B------:R-:W-:Y:S01]  /*00c0*/  LOP3.LUT R17, R162, 0xf, RZ, 0xc0, !PT ;  /* 0x0000000fa2117812 */ /* 0x000fe200078ec0ff */
[----:B------:R-:W-:Y:S01]  /*00d0*/  IMAD.SHL.U32 R0, R157, 0x10, RZ ;  /* 0x000000109d007824 */ /* 0x000fe200078e00ff */
[----:B------:R-:W-:Y:S02]  /*00e0*/  LOP3.LUT R23, R159, 0x18, RZ, 0xfc, !PT ;  /* 0x000000189f177812 */ /* 0x000fe400078efcff */
[----:B------:R-:W-:Y:S01]  /*00f0*/  LEA R6, P0, R157, UR4, 0x5 ;  /* 0x000000049d067c11 */ /* 0x000fe2000f8028ff */
[----:B------:R-:W-:Y:S01]  /*0100*/  IMAD.WIDE.U32 R4, R17, 0x2, R4 ;  /* 0x0000000211047825 */ /* 0x000fe200078e0004 */
[----:B------:R-:W-:Y:S02]  /*0110*/  LOP3.LUT R21, R159, 0x20, RZ, 0xfc, !PT ;  /* 0x000000209f157812 */ /* 0x000fe400078efcff */
[----:B------:R-:W-:-:S02]  /*0120*/  SHF.L.U32 R2, R153, 0x4, RZ ;  /* 0x0000000499027819 */ /* 0x000fc400000006ff */
[----:B------:R-:W-:Y:S01]  /*0130*/  LEA R8, P1, R153, UR4, 0x5 ;  /* 0x0000000499087c11 */ /* 0x000fe2000f8228ff */
[----:B------:R-:W-:Y:S01]  /*0140*/  IMAD.SHL.U32 R11, R23, 0x10, RZ ;  /* 0x00000010170b7824 */ /* 0x000fe200078e00ff */
[----:B------:R-:W-:Y:S01]  /*0150*/  LEA.HI.X R7, R0, UR5, RZ, 0x1, P0 ;  /* 0x0000000500077c11 */ /* 0x000fe200080f0cff */
[----:B------:R-:W-:Y:S01]  /*0160*/  IMAD.SHL.U32 R0, R21, 0x10, RZ ;  /* 0x0000001015007824 */ /* 0x000fe200078e00ff */
[----:B------:R-:W-:Y:S01]  /*0170*/  LEA.HI.X R9, R2, UR5, RZ, 0x1, P1 ;  /* 0x0000000502097c11 */ /* 0x000fe200088f0cff */
[----:B------:R0:W2:Y:S01]  /*0180*/  LDG.E.U16 R16, desc[UR10][R4.64] ;  /* 0x0000000a04107981 */ /* 0x0000a2000c1e1500 */
[----:B------:R-:W-:Y:S02]  /*0190*/  LOP3.LUT R3, R159, 0x28, RZ, 0xfc, !PT ;  /* 0x000000289f037812 */ /* 0x000fe400078efcff */
[----:B------:R-:W-:Y:S02]  /*01a0*/  LEA R10, P2, R23, UR4, 0x5 ;  /* 0x00000004170a7c11 */ /* 0x000fe4000f8428ff */
[----:B------:R-:W-:-:S02]  /*01b0*/  LEA R12, P0, R21, UR4, 0x5 ;  /* 0x00000004150c7c11 */ /* 0x000fc4000f8028ff */
[----:B------:R-:W-:Y:S02]  /*01c0*/  LOP3.LUT R161, R159, 0x30, RZ, 0xfc, !PT ;  /* 0x000000309fa17812 */ /* 0x000fe400078efcff */
[----:B------:R-:W-:Y:S01]  /*01d0*/  SHF.L.U32 R2, R3, 0x4, RZ ;  /* 0x0000000403027819 */ /* 0x000fe200000006ff */
[----:B0-----:R-:W-:Y:S01]  /*01e0*/  IMAD.WIDE.U32 R4, R17, 0x2, R6 ;  /* 0x0000000211047825 */ /* 0x001fe200078e0006 */
[----:B------:R-:W-:Y:S02]  /*01f0*/  LEA R14, P1, R3, UR4, 0x5 ;  /* 0x00000004030e7c11 */ /* 0x000fe4000f8228ff */
[----:B------:R-:W-:Y:S01]  /*0200*/  LEA.HI.X R11, R11, UR5, RZ, 0x1, P2 ;  /* 0x000000050b0b7c11 */ /* 0x000fe200090f0cff */
[----:B------:R-:W-:Y:S01]  /*0210*/  IMAD.WIDE.U32 R6, R17, 0x2, R8 ;  /* 0x0000000211067825 */ /* 0x000fe200078e0008 */
[----:B------:R-:W-:Y:S01]  /*0220*/  LOP3.LUT R159, R159, 0x38, RZ, 0xfc, !PT ;  /* 0x000000389f9f7812 */ /* 0x000fe200078efcff */
[----:B------:R0:W3:Y:S01]  /*0230*/  LDG.E.U16 R18, desc[UR10][R4.64] ;  /* 0x0000000a04127981 */ /* 0x0000e2000c1e1500 */
[----:B------:R-:W-:Y:S01]  /*0240*/  LEA.HI.X R13, R0, UR5, RZ, 0x1, P0 ;  /* 0x00000005000d7c11 */ /* 0x000fe200080f0cff */
[----:B------:R-:W-:Y:S01]  /*0250*/  IMAD.WIDE.U32 R8, R17, 0x2, R10 ;  /* 0x0000000211087825 */ /* 0x000fe200078e000a */
[----:B------:R-:W-:Y:S01]  /*0260*/  LEA.HI.X R15, R2, UR5, RZ, 0x1, P1 ;  /* 0x00000005020f7c11 */ /* 0x000fe200088f0cff */
[----:B------:R4:W5:Y:S02]  /*0270*/  LDG.E.U16 R19, desc[UR10][R6.64] ;  /* 0x0000000a06137981 */ /* 0x000964000c1e1500 */
[----:B------:R-:W-:-:S02]  /*0280*/  IMAD.SHL.U32 R2, R159, 0x10, RZ ;  /* 0x000000109f027824 */ /* 0x000fc400078e00ff */
[----:B------:R-:W-:Y:S01]  /*0290*/  IMAD.WIDE.U32 R10, R17, 0x2, R12 ;  /* 0x00000002110a7825 */ /* 0x000fe200078e000c */
[----:B------:R-:W-:Y:S01]  /*02a0*/  SHF.L.U32 R20, R155, 0x3, RZ ;  /* 0x000000039b147819 */ /* 0x000fe200000006ff */
[----:B------:R-:W5:Y:S01]  /*02b0*/  LDG.E.U16 R22, desc[UR10][R8.64] ;  /* 0x0000000a08167981 */ /* 0x000f62000c1e1500 */
[C---:B0-----:R-:W-:Y:S01]  /*02c0*/  LEA R4, P0, R161.reuse, UR4, 0x5 ;  /* 0x00000004a1047c11 */ /* 0x041fe2000f8028ff */
[----:B------:R-:W-:Y:S01]  /*02d0*/  IMAD.SHL.U32 R0, R161, 0x10, RZ ;  /* 0x00000010a1007824 */ /* 0x000fe200078e00ff */
[----:B----4-:R-:W-:Y:S01]  /*02e0*/  LEA R6, P1, R159, UR4, 0x5 ;  /* 0x000000049f067c11 */ /* 0x010fe2000f8228ff */
[----:B------:R-:W-:Y:S01]  /*02f0*/  IMAD.WIDE.U32 R12, R17, 0x2, R14 ;  /* 0x00000002110c7825 */ /* 0x000fe200078e000e */
[----:B------:R0:W4:Y:S02]  /*0300*/  LDG.E.U16 R24, desc[UR10][R10.64] ;  /* 0x0000000a0a187981 */ /* 0x000124000c1e1500 */
[----:B------:R-:W-:Y:S02]  /*0310*/  LEA.HI.X R5, R0, UR5, RZ, 0x1, P0 ;  /* 0x0000000500057c11 */ /* 0x000fe400080f0cff */
[----:B------:R-:W-:Y:S01]  /*0320*/  LEA.HI.X R7, R2, UR5, RZ, 0x1, P1 ;  /* 0x0000000502077c11 */ /* 0x000fe200088f0cff */
[----:B------:R-:W-:Y:S01]  /*0330*/  IMAD.SHL.U32 R2, R157, 0x100, RZ ;  /* 0x000001009d027824 */ /* 0x000fe200078e00ff */
[-C--:B-1----:R-:W-:Y:S01]  /*0340*/  LEA R14, P2, R155, R26.reuse, 0x4 ;  /* 0x0000001a9b0e7211 */ /* 0x082fe200078420ff */
[----:B------:R-:W4:Y:S01]  /*0350*/  LDG.E.U16 R12, desc[UR10][R12.64] ;  /* 0x0000000a0c0c7981 */ /* 0x000f22000c1e1500 */
[----:B0-----:R-:W-:-:S02]  /*0360*/  LEA R10, P0, R157, R26, 0x9 ;  /* 0x0000001a9d0a7211 */ /* 0x001fc400078048ff */
[----:B------:R-:W-:Y:S02]  /*0370*/  LOP3.LUT R0, R162, 0x1f, RZ, 0xc0, !PT ;  /* 0x0000001fa2007812 */ /* 0x000fe400078ec0ff */
[-C--:B------:R-:W-:Y:S02]  /*0380*/  LEA.HI.X R15, R20, R27.reuse, RZ, 0x1, P2 ;  /* 0x0000001b140f7211 */ /* 0x080fe400010f0cff */
[----:B------:R-:W-:Y:S01]  /*0390*/  LEA.HI.X R11, R2, R27, RZ, 0x1, P0 ;  /* 0x0000001b020b7211 */ /* 0x000fe200000f0cff */
[----:B------:R-:W-:-:S04]  /*03a0*/  IMAD.WIDE.U32 R4, R17, 0x2, R4 ;  /* 0x0000000211047825 */ /* 0x000fc800078e0004 */
[----:B------:R-:W-:Y:S02]  /*03b0*/  IMAD.WIDE.U32 R6, R17, 0x2, R6 ;  /* 0x0000000211067825 */ /* 0x000fe400078e0006 */
[----:B------:R0:W4:Y:S02]  /*03c0*/  LDG.E.U16 R5, desc[UR10][R4.64] ;  /* 0x0000000a04057981 */ /* 0x000124000c1e1500 */
[C---:B------:R-:W-:Y:S02]  /*03d0*/  IMAD.WIDE.U32 R8, R0.reuse, 0x2, R14 ;  /* 0x0000000200087825 */ /* 0x040fe400078e000e */
[----:B------:R-:W4:Y:S02]  /*03e0*/  LDG.E.U16 R6, desc[UR10][R6.64] ;  /* 0x0000000a06067981 */ /* 0x000f24000c1e1500 */
[----:B------:R-:W-:Y:S02]  /*03f0*/  IMAD.WIDE.U32 R10, R0, 0x2, R10 ;  /* 0x00000002000a7825 */ /* 0x000fe400078e000a */
[----:B------:R-:W4:Y:S04]  /*0400*/  LDG.E.U16 R13, desc[UR10][R8.64] ;  /* 0x0000000a080d7981 */ /* 0x000f28000c1e1500 */
        /* <DEDUP_REMOVED lines=10> */
[----:B------:R1:W4:Y:S04]  /*04b0*/  LDG.E.U16 R152, desc[UR10][R8.64+0x1c0] ;  /* 0x0001c00a08987981 */ /* 0x000328000c1e1500 */
[----:B------:R-:W4:Y:S04]  /*04c0*/  LDG.E.U16 R154, desc[UR10][R10.64+0x40] ;  /* 0x0000400a0a9a7981 */ /* 0x000f28000c1e1500 */
[----:B------:R-:W4:Y:S04]  /*04d0*/  LDG.E.U16 R156, desc[UR10][R10.64+0xc0] ;  /* 0x0000c00a0a9c7981 */ /* 0x000f28000c1e1500 */
[----:B------:R-:W4:Y:S04]  /*04e0*/  LDG.E.U16 R158, desc[UR10][R10.64+0x140] ;  /* 0x0001400a0a9e7981 */ /* 0x000f28000c1e1500 */
[----:B------:R-:W4:Y:S01]  /*04f0*/  LDG.E.U16 R160, desc[UR10][R10.64+0x1c0] ;  /* 0x0001c00a0aa07981 */ /* 0x000f22000c1e1500 */
[----:B------:R-:W1:Y:S01]  /*0500*/  S2UR UR8, SR_CgaCtaId ;  /* 0x00000000000879c3 */ /* 0x000e620000008800 */
[----:B0-----:R-:W-:-:S02]  /*0510*/  LOP3.LUT R4, R162, 0x60, RZ, 0xc0, !PT ;  /* 0x00000060a2047812 */ /* 0x001fc400078ec0ff */
[----:B------:R-:W-:Y:S02]  /*0520*/  SHF.R.S32.HI R32, RZ, 0x7, R162 ;  /* 0x00000007ff207819 */ /* 0x000fe400000114a2 */
[----:B-1----:R-:W-:Y:S01]  /*0530*/  LEA R9, R155, R0, 0x1 ;  /* 0x000000009b097211 */ /* 0x002fe200078e08ff */
[----:B------:R-:W-:Y:S01]  /*0540*/  IMAD R17, R17, 0x2, R4 ;  /* 0x0000000211117824 */ /* 0x000fe200078e0204 */
[----:B------:R-:W-:Y:S01]  /*0550*/  SGXT R4, R32, 0x1 ;  /* 0x000000012004781a */ /* 0x000fe20000000200 */
[----:B------:R-:W-:Y:S02]  /*0560*/  UMOV UR4, 0x400 ;  /* 0x0000040000047882 */ /* 0x000fe40000000000 */
[----:B------:R-:W-:Y:S01]  /*0570*/  IMAD.SHL.U32 R9, R9, 0x2, RZ ;  /* 0x0000000209097824 */ /* 0x000fe200078e00ff */
[----:B------:R-:W-:Y:S02]  /*0580*/  LOP3.LUT R17, R17, 0x90, R4, 0x78, !PT ;  /* 0x0000009011117812 */ /* 0x000fe400078e7804 */
[----:B------:R-:W-:-:S04]  /*0590*/  SHF.R.U32.HI R4, RZ, 0x1, R155 ;  /* 0x00000001ff047819 */ /* 0x000fc8000001169b */
[----:B------:R-:W-:Y:S01]  /*05a0*/  LOP3.LUT R4, R9, R4, RZ, 0x3c, !PT ;  /* 0x0000000409047212 */ /* 0x000fe200078e3cff */
[----:B------:R-:W-:-:S03]  /*05b0*/  ULEA UR8, UR8, UR4, 0x18 ;  /* 0x0000000408087291 */ /* 0x000fc6000f8ec03f */
[----:B------:R-:W-:Y:S01]  /*05c0*/  LOP3.LUT R9, R4, 0x40, RZ, 0x3c, !PT ;  /* 0x0000004004097812 */ /* 0x000fe200078e3cff */
[----:B------:R-:W-:Y:S02]  /*05d0*/  UIADD3 UR4, UR8, 0x2000, URZ ;  /* 0x0000200008047890 */ /* 0x000fe4000fffe03f */
[----:B------:R-:W-:Y:S02]  /*05e0*/  USHF.R.U32.HI UR5, URZ, 0x4, UR8 ;  /* 0x000000043f057899 */ /* 0x000fe40008011608 */
[----:B------:R-:W-:Y:S02]  /*05f0*/  USHF.R.U32.HI UR4, URZ, 0x4, UR4 ;  /* 0x000000043f047899 */ /* 0x000fe40008011604 */
[----:B------:R-:W-:Y:S02]  /*0600*/  USGXT.U32 UR5, UR5, 0xe ;  /* 0x0000000e0505789a */ /* 0x000fe40008000000 */
[----:B------:R-:W-:Y:S02]  /*0610*/  USGXT.U32 UR4, UR4, 0xe ;  /* 0x0000000e0404789a */ /* 0x000fe40008000000 */
[----:B------:R-:W-:Y:S01]  /*0620*/  ULOP3.LUT UR6, UR5, 0x800000, URZ, 0xfc, !UPT ;  /* 0x0080000005067892 */ /* 0x000fe2000f8efc3f */
[----:B------:R-:W-:-:S02]  /*0630*/  UMOV UR7, 0x40000040 ;  /* 0x4000004000077882 */ /* 0x000fc40000000000 */
[----:B------:R-:W-:Y:S01]  /*0640*/  UMOV UR5, 0xc0000010 ;  /* 0xc000001000057882 */ /* 0x000fe20000000000 */
[----:B--2---:R-:W-:Y:S04]  /*0650*/  STS.U16 [R17+UR8+0x2000], R16 ;  /* 0x0020001011007988 */ /* 0x004fe80008000408 */
[----:B---3--:R-:W-:Y:S04]  /*0660*/  STS.U16 [R17+UR8+0x2100], R18 ;  /* 0x0021001211007988 */ /* 0x008fe80008000408 */
[----:B-----5:R-:W-:Y:S04]  /*0670*/  STS.U16 [R17+UR8+0x2200], R19 ;  /* 0x0022001311007988 */ /* 0x020fe80008000408 */
[----:B------:R-:W-:Y:S04]  /*0680*/  STS.U16 [R17+UR8+0x2300], R22 ;  /* 0x0023001611007988 */ /* 0x000fe80008000408 */
[----:B----4-:R-:W-:Y:S04]  /*0690*/  STS.U16 [R17+UR8+0x2400], R24 ;  /* 0x0024001811007988 */ /* 0x010fe80008000408 */
[----:B------:R-:W-:Y:S04]  /*06a0*/  STS.U16 [R17+UR8+0x2500], R12 ;  /* 0x0025000c11007988 */ /* 0x000fe80008000408 */
[----:B------:R-:W-:Y:S04]  /*06b0*/  STS.U16 [R17+UR8+0x2600], R5 ;  /* 0x0026000511007988 */ /* 0x000fe80008000408 */
[----:B------:R-:W-:Y:S04]  /*06c0*/  STS.U16 [R17+UR8+0x2700], R6 ;  /* 0x0027000611007988 */ /* 0x000fe80008000408 */
[----:B------:R-:W-:Y:S04]  /*06d0*/  STS.U16 [R4+UR8], R13 ;  /* 0x0000000d04007988 */ /* 0x000fe80008000408 */
[----:B------:R-:W-:Y:S04]  /*06e0*/  STS.U16 [R4+UR8+0x800], R15 ;  /* 0x0008000f04007988 */ /* 0x000fe80008000408 */
[----:B------:R-:W-:Y:S04]  /*06f0*/  STS.U16 [R4+UR8+0x1000], R25 ;  /* 0x0010001904007988 */ /* 0x000fe80008000408 */
[----:B------:R-:W-:Y:S04]  /*0700*/  STS.U16 [R4+UR8+0x1800], R27 ;  /* 0x0018001b04007988 */ /* 0x000fe80008000408 */
[----:B------:R-:W-:Y:S04]  /*0710*/  STS.U16 [R4+UR8+0x400], R28 ;  /* 0x0004001c04007988 */ /* 0x000fe80008000408 */
[----:B------:R-:W-:Y:S04]  /*0720*/  STS.U16 [R4+UR8+0xc00], R29 ;  /* 0x000c001d04007988 */ /* 0x000fe80008000408 */
[----:B------:R-:W-:Y:S04]  /*0730*/  STS.U16 [R4+UR8+0x1400], R30 ;  /* 0x0014001e04007988 */ /* 0x000fe80008000408 */
[----:B------:R-:W-:Y:S04]  /*0740*/  STS.U16 [R4+UR8+0x1c00], R31 ;  /* 0x001c001f04007988 */ /* 0x000fe80008000408 */
[----:B------:R-:W-:Y:S04]  /*0750*/  STS.U16 [R9+UR8], R14 ;  /* 0x0000000e09007988 */ /* 0x000fe80008000408 */
[----:B------:R-:W-:Y:S04]  /*0760*/  STS.U16 [R9+UR8+0x800], R7 ;  /* 0x0008000709007988 */ /* 0x000fe80008000408 */
[----:B------:R0:W-:Y:S04]  /*0770*/  STS.U16 [R9+UR8+0x1000], R26 ;  /* 0x0010001a09007988 */ /* 0x0001e80008000408 */
[----:B------:R1:W-:Y:S04]  /*0780*/  STS.U16 [R9+UR8+0x1800], R152 ;  /* 0x0018009809007988 */ /* 0x0003e80008000408 */
[----:B------:R-:W-:Y:S04]  /*0790*/  STS.U16 [R9+UR8+0x400], R154 ;  /* 0x0004009a09007988 */ /* 0x000fe80008000408 */
[----:B------:R-:W-:Y:S04]  /*07a0*/  STS.U16 [R9+UR8+0xc00], R156 ;  /* 0x000c009c09007988 */ /* 0x000fe80008000408 */
[----:B------:R-:W-:Y:S04]  /*07b0*/  STS.U16 [R9+UR8+0x1400], R158 ;  /* 0x0014009e09007988 */ /* 0x000fe80008000408 */
[----:B------:R2:W-:Y:S01]  /*07c0*/  STS.U16 [R9+UR8+0x1c00], R160 ;  /* 0x001c00a009007988 */ /* 0x0005e20008000408 */
[----:B------:R-:W-:Y:S06]  /*07d0*/  BAR.SYNC.DEFER_BLOCKING 0x0 ;  /* 0x0000000000007b1d */ /* 0x000fec0000010000 */
[----:B0-----:R-:W-:-:S06]  /*07e0*/  WARPGROUP.ARRIVE ;  /* 0x00000000000079c5 */ /* 0x001fcc0000000000 */
[----:B------:R-:W-:Y:S01]  /*07f0*/  HGMMA.64x256x16.F32.BF16 R24, gdesc[UR4].tnspB, RZ, !UPT, gsb0 ;  /* 0x43e00000041879f0 */ /* 0x000fe2000c0018ff */
[C---:B------:R-:W-:Y:S01]  /*0800*/  IMAD.SHL.U32 R4, R162.reuse, 0x20, RZ ;  /* 0x00000020a2047824 */ /* 0x040fe200078e00ff */
[--C-:B------:R-:W-:Y:S01]  /*0810*/  SHF.R.S32.HI R7, RZ, 0x5, R162.reuse ;  /* 0x00000005ff077819 */ /* 0x100fe200000114a2 */
[C---:B------:R-:W-:Y:S01]  /*0820*/  IMAD.SHL.U32 R6, R162.reuse, 0x100, RZ ;  /* 0x00000100a2067824 */ /* 0x040fe200078e00ff */
[----:B-1----:R-:W-:Y:S02]  /*0830*/  SHF.R.S32.HI R152, RZ, 0x2, R162 ;  /* 0x00000002ff987819 */ /* 0x002fe400000114a2 */
[----:B------:R-:W-:Y:S02]  /*0840*/  SHF.L.U32 R5, R162, 0x4, RZ ;  /* 0x00000004a2057819 */ /* 0x000fe400000006ff */
[----:B------:R-:W-:Y:S02]  /*0850*/  LOP3.LUT R4, R4, 0x60, RZ, 0xc0, !PT ;  /* 0x0000006004047812 */ /* 0x000fe400078ec0ff */
[----:B--2---:R-:W-:Y:S01]  /*0860*/  SGXT R9, R7, 0x1 ;  /* 0x000000010709781a */ /* 0x004fe20000000200 */
[----:B------:R-:W-:Y:S01]  /*0870*/  IMAD.SHL.U32 R8, R162, 0x2, RZ ;  /* 0x00000002a2087824 */ /* 0x000fe200078e00ff */
[----:B------:R-:W-:-:S02]  /*0880*/  SGXT R152, R152, 0x1 ;  /* 0x000000019898781a */ /* 0x000fc40000000200 */
[----:B------:R-:W-:Y:S02]  /*0890*/  LOP3.LUT R6, R6, 0x1800, RZ, 0xc0, !PT ;  /* 0x0000180006067812 */ /* 0x000fe400078ec0ff */
[--C-:B------:R-:W-:Y:S02]  /*08a0*/  LOP3.LUT R7, R4, 0x780, R5.reuse, 0xf8, !PT ;  /* 0x0000078004077812 */ /* 0x100fe400078ef805 */
[----:B------:R-:W-:Y:S02]  /*08b0*/  LOP3.LUT R9, R9, 0x2010, RZ, 0xc0, !PT ;  /* 0x0000201009097812 */ /* 0x000fe400078ec0ff */
[----:B------:R-:W-:Y:S02]  /*08c0*/  LOP3.LUT R6, R6, 0x70, R5, 0xf8, !PT ;  /* 0x0000007006067812 */ /* 0x000fe400078ef805 */
[----:B------:R-:W-:Y:S02]  /*08d0*/  LOP3.LUT R152, R7, 0x2010, R152, 0xf8, !PT ;  /* 0x0000201007987812 */ /* 0x000fe400078ef898 */
[----:B------:R-:W-:-:S04]  /*08e0*/  LOP3.LUT R9, R9, 0x180, R8, 0xf8, !PT ;  /* 0x0000018009097812 */ /* 0x000fc800078ef808 */
[----:B------:R-:W-:Y:S01]  /*08f0*/  LOP3.LUT R22, R9, R6, RZ, 0x3c, !PT ;  /* 0x0000000609167212 */ /* 0x000fe200078e3cff */
[----:B------:R-:W-:Y:S02]  /*0900*/  WARPGROUP.DEPBAR.LE gsb0, 0x0 ;  /* 0x00008000000079c5 */ /* 0x000fe40000010000 */
[----:B------:R-:W-:Y:S01]  /*0910*/  MOV R12, R24 ;  /* 0x00000018000c7202 */ /* 0x000fe20000000f00 */
[----:B------:R-:W-:Y:S01]  /*0920*/  IMAD.MOV.U32 R13, RZ, RZ, R26 ;  /* 0x000000ffff0d7224 */ /* 0x000fe200078e001a */
[----:B------:R-:W-:Y:S01]  /*0930*/  MOV R15, R42 ;  /* 0x0000002a000f7202 */ /* 0x000fe20000000f00 */
[----:B------:R-:W-:Y:S01]  /*0940*/  IMAD.MOV.U32 R14, RZ, RZ, R40 ;  /* 0x000000ffff0e7224 */ /* 0x000fe200078e0028 */
[----:B------:R-:W-:Y:S01]  /*0950*/  BAR.SYNC.DEFER_BLOCKING 0x0 ;  /* 0x0000000000007b1d */ /* 0x000fe20000010000 */
[----:B------:R-:W-:Y:S01]  /*0960*/  IMAD.MOV.U32 R16, RZ, RZ, R28 ;  /* 0x000000ffff107224 */ /* 0x000fe200078e001c */
[----:B------:R-:W-:Y:S01]  /*0970*/  MOV R18, R44 ;  /* 0x0000002c00127202 */ /* 0x000fe20000000f00 */
[----:B------:R-:W-:-:S02]  /*0980*/  IMAD.MOV.U32 R17, RZ, RZ, R30 ;  /* 0x000000ffff117224 */ /* 0x000fc400078e001e */
[----:B------:R-:W-:Y:S01]  /*0990*/  IMAD.MOV.U32 R19, RZ, RZ, R46 ;  /* 0x000000ffff137224 */ /* 0x000fe200078e002e */
[----:B------:R-:W-:Y:S01]  /*09a0*/  MOV R165, R34 ;  /* 0x0000002200a57202 */ /* 0x000fe20000000f00 */
[----:B------:R-:W-:Y:S01]  /*09b0*/  IMAD.MOV.U32 R164, RZ, RZ, R32 ;  /* 0x000000ffffa47224 */ /* 0x000fe200078e0020 */
[----:B------:R-:W-:Y:S01]  /*09c0*/  MOV R4, R36 ;  /* 0x0000002400047202 */ /* 0x000fe20000000f00 */
[----:B------:R-:W-:Y:S01]  /*09d0*/  IMAD.MOV.U32 R166, RZ, RZ, R48 ;  /* 0x000000ffffa67224 */ /* 0x000fe200078e0030 */
[----:B------:R-:W-:Y:S01]  /*09e0*/  MOV R7, R54 ;  /* 0x0000003600077202 */ /* 0x000fe20000000f00 */
[----:B------:R-:W-:Y:S01]  /*09f0*/  IMAD.MOV.U32 R167, RZ, RZ, R50 ;  /* 0x000000ffffa77224 */ /* 0x000fe200078e0032 */
[----:B------:R-:W-:Y:S01]  /*0a00*/  LOP3.LUT R40, R152, 0x10, RZ, 0x3c, !PT ;  /* 0x0000001098287812 */ /* 0x000fe200078e3cff */
[----:B------:R-:W-:Y:S01]  /*0a10*/  IMAD.MOV.U32 R5, RZ, RZ, R38 ;  /* 0x000000ffff057224 */ /* 0x000fe200078e0026 */
[----:B------:R-:W-:Y:S01]  /*0a20*/  MOV R10, R41 ;  /* 0x00000029000a7202 */ /* 0x000fe20000000f00 */
[----:B------:R-:W-:Y:S01]  /*0a30*/  IMAD.MOV.U32 R6, RZ, RZ, R52 ;  /* 0x000000ffff067224 */ /* 0x000fe200078e0034 */
[----:B------:R-:W-:Y:S01]  /*0a40*/  MOV R26, R53 ;  /* 0x00000035001a7202 */ /* 0x000fe20000000f00 */
[----:B------:R-:W-:-:S02]  /*0a50*/  IMAD.MOV.U32 R8, RZ, RZ, R25 ;  /* 0x000000ffff087224 */ /* 0x000fc400078e0019 */
[----:B------:R-:W-:Y:S02]  /*0a60*/  IMAD.MOV.U32 R9, RZ, RZ, R27 ;  /* 0x000000ffff097224 */ /* 0x000fe400078e001b */
[----:B------:R-:W-:Y:S02]  /*0a70*/  IMAD.MOV.U32 R11, RZ, RZ, R43 ;  /* 0x000000ffff0b7224 */ /* 0x000fe400078e002b */
[----:B------:R-:W-:Y:S01]  /*0a80*/  IMAD.MOV.U32 R24, RZ, RZ, R37 ;  /* 0x000000ffff187224 */ /* 0x000fe200078e0025 */
[----:B------:R0:W-:Y:S01]  /*0a90*/  STS.128 [R152+UR8], R12 ;  /* 0x0000000c98007988 */ /* 0x0001e20008000c08 */
[----:B------:R-:W-:Y:S02]  /*0aa0*/  IMAD.MOV.U32 R25, RZ, RZ, R39 ;  /* 0x000000ffff197224 */ /* 0x000fe400078e0027 */
[----:B------:R-:W-:Y:S01]  /*0ab0*/  IMAD.MOV.U32 R27, RZ, RZ, R55 ;  /* 0x000000ffff1b7224 */ /* 0x000fe200078e0037 */
[----:B------:R1:W-:Y:S04]  /*0ac0*/  STS.128 [R152+UR8+0x800], R16 ;  /* 0x0008001098007988 */ /* 0x0003e80008000c08 */
[----:B------:R-:W-:Y:S04]  /*0ad0*/  STS.128 [R152+UR8+0x1000], R164 ;  /* 0x001000a498007988 */ /* 0x000fe80008000c08 */
[----:B------:R-:W-:Y:S01]  /*0ae0*/  STS.128 [R152+UR8+0x1800], R4 ;  /* 0x0018000498007988 */ /* 0x000fe20008000c08 */
[----:B0-----:R-:W-:Y:S01]  /*0af0*/  IMAD.MOV.U32 R12, RZ, RZ, R29 ;  /* 0x000000ffff0c7224 */ /* 0x001fe200078e001d */
[----:B------:R-:W-:Y:S01]  /*0b00*/  MOV R13, R31 ;  /* 0x0000001f000d7202 */ /* 0x000fe20000000f00 */
[----:B------:R-:W-:-:S02]  /*0b10*/  IMAD.MOV.U32 R14, RZ, RZ, R45 ;  /* 0x000000ffff0e7224 */ /* 0x000fc400078e002d */
[----:B------:R-:W-:Y:S01]  /*0b20*/  IMAD.MOV.U32 R15, RZ, RZ, R47 ;  /* 0x000000ffff0f7224 */ /* 0x000fe200078e002f */
[----:B-1----:R-:W-:Y:S01]  /*0b30*/  MOV R16, R33 ;  /* 0x0000002100107202 */ /* 0x002fe20000000f00 */
[----:B------:R-:W-:Y:S01]  /*0b40*/  IMAD.MOV.U32 R17, RZ, RZ, R35 ;  /* 0x000000ffff117224 */ /* 0x000fe200078e0023 */
[----:B------:R-:W-:Y:S01]  /*0b50*/  MOV R19, R51 ;  /* 0x0000003300137202 */ /* 0x000fe20000000f00 */
[----:B------:R-:W-:Y:S01]  /*0b60*/  IMAD.MOV.U32 R18, RZ, RZ, R49 ;  /* 0x000000ffff127224 */ /* 0x000fe200078e0031 */
[----:B------:R-:W-:Y:S04]  /*0b70*/  STS.128 [R40+UR8], R8 ;  /* 0x0000000828007988 */ /* 0x000fe80008000c08 */
[----:B------:R-:W-:Y:S04]  /*0b80*/  STS.128 [R40+UR8+0x800], R12 ;  /* 0x0008000c28007988 */ /* 0x000fe80008000c08 */
[----:B------:R-:W-:Y:S04]  /*0b90*/  STS.128 [R40+UR8+0x1000], R16 ;  /* 0x0010001028007988 */ /* 0x000fe80008000c08 */
[----:B------:R0:W-:Y:S01]  /*0ba0*/  STS.128 [R40+UR8+0x1800], R24 ;  /* 0x0018001828007988 */ /* 0x0001e20008000c08 */
[----:B------:R-:W-:Y:S01]  /*0bb0*/  BAR.SYNC.DEFER_BLOCKING 0x0 ;  /* 0x0000000000007b1d */ /* 0x000fe20000010000 */
[----:B------:R-:W-:Y:S01]  /*0bc0*/  IMAD.MOV.U32 R28, RZ, RZ, R56 ;  /* 0x000000ffff1c7224 */ /* 0x000fe200078e0038 */
[----:B------:R-:W-:Y:S01]  /*0bd0*/  MOV R29, R58 ;  /* 0x0000003a001d7202 */ /* 0x000fe20000000f00 */
[----:B------:R-:W-:Y:S01]  /*0be0*/  IMAD.MOV.U32 R30, RZ, RZ, R72 ;  /* 0x000000ffff1e7224 */ /* 0x000fe200078e0048 */
[----:B------:R-:W-:-:S02]  /*0bf0*/  MOV R32, R60 ;  /* 0x0000003c00207202 */ /* 0x000fc40000000f00 */
[----:B------:R-:W1:Y:S04]  /*0c00*/  LDS.128 R16, [R22+UR8] ;  /* 0x0000000816107984 */ /* 0x000e680008000c00 */
[----:B------:R-:W-:Y:S04]  /*0c10*/  LDS.128 R12, [R22+UR8+0x200] ;  /* 0x00020008160c7984 */ /* 0x000fe80008000c00 */
[----:B------:R-:W-:Y:S04]  /*0c20*/  LDS.128 R8, [R22+UR8+0x400] ;  /* 0x0004000816087984 */ /* 0x000fe80008000c00 */
[----:B------:R-:W-:Y:S01]  /*0c30*/  LDS.128 R4, [R22+UR8+0x600] ;  /* 0x0006000816047984 */ /* 0x000fe20008000c00 */
[----:B------:R-:W-:Y:S01]  /*0c40*/  IMAD.MOV.U32 R31, RZ, RZ, R74 ;  /* 0x000000ffff1f7224 */ /* 0x000fe200078e004a */
[----:B------:R-:W-:Y:S01]  /*0c50*/  BAR.SYNC.DEFER_BLOCKING 0x0 ;  /* 0x0000000000007b1d */ /* 0x000fe20000010000 */
[----:B------:R-:W-:Y:S01]  /*0c60*/  IMAD.MOV.U32 R33, RZ, RZ, R62 ;  /* 0x000000ffff217224 */ /* 0x000fe200078e003e */
[----:B------:R-:W-:Y:S01]  /*0c70*/  MOV R35, R78 ;  /* 0x0000004e00237202 */ /* 0x000fe20000000f00 */
[----:B------:R-:W-:Y:S01]  /*0c80*/  IMAD.MOV.U32 R34, RZ, RZ, R76 ;  /* 0x000000ffff227224 */ /* 0x000fe200078e004c */
[----:B------:R-:W-:Y:S01]  /*0c90*/  MOV R38, R80 ;  /* 0x0000005000267202 */ /* 0x000fe20000000f00 */
[----:B------:R-:W-:-:S02]  /*0ca0*/  IMAD.MOV.U32 R36, RZ, RZ, R64 ;  /* 0x000000ffff247224 */ /* 0x000fc400078e0040 */
[----:B------:R-:W-:Y:S02]  /*0cb0*/  IMAD.MOV.U32 R37, RZ, RZ, R66 ;  /* 0x000000ffff257224 */ /* 0x000fe400078e0042 */
[----:B------:R-:W-:Y:S01]  /*0cc0*/  IMAD.MOV.U32 R39, RZ, RZ, R82 ;  /* 0x000000ffff277224 */ /* 0x000fe200078e0052 */
[----:B0-----:R-:W-:Y:S01]  /*0cd0*/  MOV R25, R70 ;  /* 0x0000004600197202 */ /* 0x001fe20000000f00 */
[----:B------:R-:W-:Y:S01]  /*0ce0*/  IMAD.MOV.U32 R24, RZ, RZ, R68 ;  /* 0x000000ffff187224 */ /* 0x000fe200078e0044 */
[----:B------:R-:W-:Y:S01]  /*0cf0*/  MOV R44, R57 ;  /* 0x00000039002c7202 */ /* 0x000fe20000000f00 */
[----:B------:R-:W-:Y:S01]  /*0d00*/  IMAD.MOV.U32 R26, RZ, RZ, R84 ;  /* 0x000000ffff1a7224 */ /* 0x000fe200078e0054 */
[----:B------:R-:W-:Y:S01]  /*0d10*/  MOV R47, R75 ;  /* 0x0000004b002f7202 */ /* 0x000fe20000000f00 */
[----:B------:R-:W-:Y:S02]  /*0d20*/  IMAD.MOV.U32 R27, RZ, RZ, R86 ;  /* 0x000000ffff1b7224 */ /* 0x000fe400078e0056 */
[----:B------:R-:W-:-:S02]  /*0d30*/  IMAD.MOV.U32 R45, RZ, RZ, R59 ;  /* 0x000000ffff2d7224 */ /* 0x000fc400078e003b */
[----:B------:R-:W-:Y:S01]  /*0d40*/  IMAD.MOV.U32 R46, RZ, RZ, R73 ;  /* 0x000000ffff2e7224 */ /* 0x000fe200078e0049 */
[----:B------:R0:W-:Y:S04]  /*0d50*/  STS.128 [R152+UR8], R28 ;  /* 0x0000001c98007988 */ /* 0x0001e80008000c08 */
[----:B------:R2:W-:Y:S04]  /*0d60*/  STS.128 [R152+UR8+0x800], R32 ;  /* 0x0008002098007988 */ /* 0x0005e80008000c08 */
[----:B------:R3:W-:Y:S04]  /*0d70*/  STS.128 [R152+UR8+0x1000], R36 ;  /* 0x0010002498007988 */ /* 0x0007e80008000c08 */
[----:B------:R-:W-:Y:S01]  /*0d80*/  STS.128 [R152+UR8+0x1800], R24 ;  /* 0x0018001898007988 */ /* 0x000fe20008000c08 */
[----:B0-----:R-:W-:Y:S01]  /*0d90*/  IMAD.MOV.U32 R28, RZ, RZ, R61 ;  /* 0x000000ffff1c7224 */ /* 0x001fe200078e003d */
[----:B------:R-:W-:Y:S01]  /*0da0*/  MOV R30, R77 ;  /* 0x0000004d001e7202 */ /* 0x000fe20000000f00 */
[----:B------:R-:W-:-:S02]  /*0db0*/  IMAD.MOV.U32 R29, RZ, RZ, R63 ;  /* 0x000000ffff1d7224 */ /* 0x000fc400078e003f */
[----:B------:R-:W-:Y:S01]  /*0dc0*/  IMAD.MOV.U32 R31, RZ, RZ, R79 ;  /* 0x000000ffff1f7224 */ /* 0x000fe200078e004f */
[----:B--2---:R-:W-:Y:S01]  /*0dd0*/  MOV R33, R67 ;  /* 0x0000004300217202 */ /* 0x004fe20000000f00 */
[----:B------:R-:W-:Y:S02]  /*0de0*/  IMAD.MOV.U32 R32, RZ, RZ, R65 ;  /* 0x000000ffff207224 */ /* 0x000fe400078e0041 */
[----:B------:R-:W-:Y:S01]  /*0df0*/  IMAD.MOV.U32 R34, RZ, RZ, R81 ;  /* 0x000000ffff227224 */ /* 0x000fe200078e0051 */
[----:B---3--:R-:W-:Y:S01]  /*0e00*/  MOV R36, R69 ;  /* 0x0000004500247202 */ /* 0x008fe20000000f00 */
[----:B------:R-:W-:Y:S01]  /*0e10*/  IMAD.MOV.U32 R35, RZ, RZ, R83 ;  /* 0x000000ffff237224 */ /* 0x000fe200078e0053 */
[----:B------:R-:W-:Y:S01]  /*0e20*/  MOV R39, R87 ;  /* 0x0000005700277202 */ /* 0x000fe20000000f00 */
[----:B------:R-:W-:Y:S02]  /*0e30*/  IMAD.MOV.U32 R37, RZ, RZ, R71 ;  /* 0x000000ffff257224 */ /* 0x000fe400078e0047 */
[----:B------:R-:W-:Y:S01]  /*0e40*/  IMAD.MOV.U32 R38, RZ, RZ, R85 ;  /* 0x000000ffff267224 */ /* 0x000fe200078e0055 */
[----:B------:R0:W-:Y:S01]  /*0e50*/  STS.128 [R40+UR8], R44 ;  /* 0x0000002c28007988 */ /* 0x0001e20008000c08 */
[----:B------:R-:W-:Y:S01]  /*0e60*/  IMAD.MOV.U32 R48, RZ, RZ, R88 ;  /* 0x000000ffff307224 */ /* 0x000fe200078e0058 */
[----:B------:R-:W-:Y:S01]  /*0e70*/  MOV R50, R104 ;  /* 0x0000006800327202 */ /* 0x000fe20000000f00 */
[----:B------:R-:W-:Y:S01]  /*0e80*/  IMAD.MOV.U32 R49, RZ, RZ, R90 ;  /* 0x000000ffff317224 */ /* 0x000fe200078e005a */
[----:B------:R-:W-:Y:S01]  /*0e90*/  STS.128 [R40+UR8+0x800], R28 ;  /* 0x0008001c28007988 */ /* 0x000fe20008000c08 */
[----:B------:R-:W-:Y:S01]  /*0ea0*/  IMAD.MOV.U32 R51, RZ, RZ, R106 ;  /* 0x000000ffff337224 */ /* 0x000fe200078e006a */
[----:B------:R-:W-:Y:S01]  /*0eb0*/  MOV R53, R94 ;  /* 0x0000005e00357202 */ /* 0x000fe20000000f00 */
[----:B------:R-:W-:Y:S01]  /*0ec0*/  IMAD.MOV.U32 R52, RZ, RZ, R92 ;  /* 0x000000ffff347224 */ /* 0x000fe200078e005c */
[----:B------:R-:W-:Y:S01]  /*0ed0*/  STS.128 [R40+UR8+0x1000], R32 ;  /* 0x0010002028007988 */ /* 0x000fe20008000c08 */
[----:B------:R-:W-:-:S02]  /*0ee0*/  IMAD.MOV.U32 R54, RZ, RZ, R108 ;  /* 0x000000ffff367224 */ /* 0x000fc400078e006c */
[----:B------:R-:W-:Y:S01]  /*0ef0*/  IMAD.MOV.U32 R55, RZ, RZ, R110 ;  /* 0x000000ffff377224 */ /* 0x000fe200078e006e */
[----:B------:R-:W-:Y:S01]  /*0f00*/  STS.128 [R40+UR8+0x1800], R36 ;  /* 0x0018002428007988 */ /* 0x000fe20008000c08 */
[----:B------:R-:W-:Y:S01]  /*0f10*/  IMAD.MOV.U32 R56, RZ, RZ, R100 ;  /* 0x000000ffff387224 */ /* 0x000fe200078e0064 */
[----:B------:R-:W-:Y:S01]  /*0f20*/  MOV R58, R116 ;  /* 0x00000074003a7202 */ /* 0x000fe20000000f00 */
[----:B------:R-:W-:Y:S01]  /*0f30*/  IMAD.MOV.U32 R57, RZ, RZ, R102 ;  /* 0x000000ffff397224 */ /* 0x000fe200078e0066 */
[----:B------:R-:W-:Y:S01]  /*0f40*/  BAR.SYNC.DEFER_BLOCKING 0x0 ;  /* 0x0000000000007b1d */ /* 0x000fe20000010000 */
[----:B0-----:R-:W-:Y:S01]  /*0f50*/  MOV R44, R96 ;  /* 0x00000060002c7202 */ /* 0x001fe20000000f00 */
[----:B------:R-:W-:Y:S01]  /*0f60*/  IMAD.MOV.U32 R45, RZ, RZ, R98 ;  /* 0x000000ffff2d7224 */ /* 0x000fe200078e0062 */
[----:B------:R-:W-:Y:S01]  /*0f70*/  MOV R47, R114 ;  /* 0x00000072002f7202 */ /* 0x000fe20000000f00 */
[----:B------:R-:W-:Y:S01]  /*0f80*/  IMAD.MOV.U32 R46, RZ, RZ, R112 ;  /* 0x000000ffff2e7224 */ /* 0x000fe200078e0070 */
[----:B------:R-:W-:Y:S01]  /*0f90*/  MOV R61, R91 ;  /* 0x0000005b003d7202 */ /* 0x000fe20000000f00 */
[----:B------:R-:W-:-:S02]  /*0fa0*/  IMAD.MOV.U32 R59, RZ, RZ, R118 ;  /* 0x000000ffff3b7224 */ /* 0x000fc400078e0076 */
[----:B------:R-:W0:Y:S01]  /*0fb0*/  LDC.64 R70, c[0x0][0x220] ;  /* 0x00008800ff467b82 */ /* 0x000e220000000a00 */
[----:B------:R-:W2:Y:S04]  /*0fc0*/  LDS.128 R36, [R22+UR8] ;  /* 0x0000000816247984 */ /* 0x000ea80008000c00 */
[----:B------:R-:W-:Y:S04]  /*0fd0*/  LDS.128 R32, [R22+UR8+0x200] ;  /* 0x0002000816207984 */ /* 0x000fe80008000c00 */
[----:B------:R-:W-:Y:S04]  /*0fe0*/  LDS.128 R28, [R22+UR8+0x400] ;  /* 0x00040008161c7984 */ /* 0x000fe80008000c00 */
[----:B------:R-:W-:Y:S01]  /*0ff0*/  LDS.128 R24, [R22+UR8+0x600] ;  /* 0x0006000816187984 */ /* 0x000fe20008000c00 */
[----:B------:R-:W-:Y:S01]  /*1000*/  BAR.SYNC.DEFER_BLOCKING 0x0 ;  /* 0x0000000000007b1d */ /* 0x000fe20000010000 */
[----:B------:R-:W-:-:S02]  /*1010*/  IMAD.MOV.U32 R60, RZ, RZ, R89 ;  /* 0x000000ffff3c7224 */ /* 0x000fc400078e0059 */
[----:B------:R-:W-:Y:S02]  /*1020*/  IMAD.MOV.U32 R62, RZ, RZ, R105 ;  /* 0x000000ffff3e7224 */ /* 0x000fe400078e0069 */
[----:B------:R-:W-:Y:S01]  /*1030*/  IMAD.MOV.U32 R63, RZ, RZ, R107 ;  /* 0x000000ffff3f7224 */ /* 0x000fe200078e006b */
[----:B------:R3:W-:Y:S04]  /*1040*/  STS.128 [R152+UR8], R48 ;  /* 0x0000003098007988 */ /* 0x0007e80008000c08 */
[----:B------:R4:W-:Y:S04]  /*1050*/  STS.128 [R152+UR8+0x800], R52 ;  /* 0x0008003498007988 */ /* 0x0009e80008000c08 */
[----:B------:R5:W-:Y:S04]  /*1060*/  STS.128 [R152+UR8+0x1000], R44 ;  /* 0x0010002c98007988 */ /* 0x000be80008000c08 */
[----:B------:R-:W-:Y:S01]  /*1070*/  STS.128 [R152+UR8+0x1800], R56 ;  /* 0x0018003898007988 */ /* 0x000fe20008000c08 */
[----:B---3--:R-:W-:Y:S01]  /*1080*/  MOV R48, R93 ;  /* 0x0000005d00307202 */ /* 0x008fe20000000f00 */
[----:B------:R-:W-:Y:S01]  /*1090*/  IMAD.MOV.U32 R49, RZ, RZ, R95 ;  /* 0x000000ffff317224 */ /* 0x000fe200078e005f */
[----:B------:R-:W-:Y:S01]  /*10a0*/  MOV R51, R111 ;  /* 0x0000006f00337202 */ /* 0x000fe20000000f00 */
[----:B------:R-:W-:Y:S01]  /*10b0*/  IMAD.MOV.U32 R50, RZ, RZ, R109 ;  /* 0x000000ffff327224 */ /* 0x000fe200078e006d */
[----:B----4-:R-:W-:Y:S01]  /*10c0*/  MOV R53, R103 ;  /* 0x0000006700357202 */ /* 0x010fe20000000f00 */
[----:B------:R-:W-:-:S02]  /*10d0*/  IMAD.MOV.U32 R52, RZ, RZ, R101 ;  /* 0x000000ffff347224 */ /* 0x000fc400078e0065 */
[----:B------:R-:W-:Y:S01]  /*10e0*/  IMAD.MOV.U32 R54, RZ, RZ, R117 ;  /* 0x000000ffff367224 */ /* 0x000fe200078e0075 */
[----:B-----5:R-:W-:Y:S01]  /*10f0*/  MOV R46, R113 ;  /* 0x00000071002e7202 */ /* 0x020fe20000000f00 */
[----:B------:R-:W-:Y:S02]  /*1100*/  IMAD.MOV.U32 R44, RZ, RZ, R97 ;  /* 0x000000ffff2c7224 */ /* 0x000fe400078e0061 */
[----:B------:R-:W-:Y:S02]  /*1110*/  IMAD.MOV.U32 R45, RZ, RZ, R99 ;  /* 0x000000ffff2d7224 */ /* 0x000fe400078e0063 */
[----:B------:R-:W-:Y:S02]  /*1120*/  IMAD.MOV.U32 R47, RZ, RZ, R115 ;  /* 0x000000ffff2f7224 */ /* 0x000fe400078e0073 */
[----:B------:R-:W-:Y:S01]  /*1130*/  IMAD.MOV.U32 R55, RZ, RZ, R119 ;  /* 0x000000ffff377224 */ /* 0x000fe200078e0077 */
[----:B------:R3:W-:Y:S04]  /*1140*/  STS.128 [R40+UR8], R60 ;  /* 0x0000003c28007988 */ /* 0x0007e80008000c08 */
[----:B------:R-:W-:Y:S04]  /*1150*/  STS.128 [R40+UR8+0x800], R48 ;  /* 0x0008003028007988 */ /* 0x000fe80008000c08 */
[----:B------:R-:W-:Y:S04]  /*1160*/  STS.128 [R40+UR8+0x1000], R44 ;  /* 0x0010002c28007988 */ /* 0x000fe80008000c08 */
[----:B------:R-:W-:Y:S01]  /*1170*/  STS.128 [R40+UR8+0x1800], R52 ;  /* 0x0018003428007988 */ /* 0x000fe20008000c08 */
[----:B------:R-:W-:Y:S01]  /*1180*/  BAR.SYNC.DEFER_BLOCKING 0x0 ;  /* 0x0000000000007b1d */ /* 0x000fe20000010000 */
[----:B------:R-:W-:Y:S01]  /*1190*/  MOV R64, R120 ;  /* 0x0000007800407202 */ /* 0x000fe20000000f00 */
[----:B------:R-:W-:Y:S01]  /*11a0*/  IMAD.MOV.U32 R65, RZ, RZ, R122 ;  /* 0x000000ffff417224 */ /* 0x000fe200078e007a */
[----:B------:R-:W-:Y:S01]  /*11b0*/  MOV R67, R138 ;  /* 0x0000008a00437202 */ /* 0x000fe20000000f00 */
[----:B------:R-:W-:-:S02]  /*11c0*/  IMAD.MOV.U32 R66, RZ, RZ, R136 ;  /* 0x000000ffff427224 */ /* 0x000fc400078e0088 */
[----:B------:R-:W4:Y:S04]  /*11d0*/  LDS.128 R56, [R22+UR8] ;  /* 0x0000000816387984 */ /* 0x000f280008000c00 */
[----:B------:R-:W-:Y:S04]  /*11e0*/  LDS.128 R44, [R22+UR8+0x200] ;  /* 0x00020008162c7984 */ /* 0x000fe80008000c00 */
[----:B------:R-:W-:Y:S04]  /*11f0*/  LDS.128 R48, [R22+UR8+0x400] ;  /* 0x0004000816307984 */ /* 0x000fe80008000c00 */
[----:B------:R-:W-:Y:S01]  /*1200*/  LDS.128 R52, [R22+UR8+0x600] ;  /* 0x0006000816347984 */ /* 0x000fe20008000c00 */
[----:B------:R-:W-:Y:S01]  /*1210*/  BAR.SYNC.DEFER_BLOCKING 0x0 ;  /* 0x0000000000007b1d */ /* 0x000fe20000010000 */
[----:B------:R-:W-:Y:S01]  /*1220*/  IMAD.MOV.U32 R72, RZ, RZ, R124 ;  /* 0x000000ffff487224 */ /* 0x000fe200078e007c */
[----:B------:R-:W-:Y:S01]  /*1230*/  MOV R74, R140 ;  /* 0x0000008c004a7202 */ /* 0x000fe20000000f00 */
[----:B------:R-:W-:Y:S01]  /*1240*/  IMAD.MOV.U32 R73, RZ, RZ, R126 ;  /* 0x000000ffff497224 */ /* 0x000fe200078e007e */
[----:B---3--:R-:W-:Y:S01]  /*1250*/  MOV R61, R130 ;  /* 0x00000082003d7202 */ /* 0x008fe20000000f00 */
[----:B------:R-:W-:Y:S01]  /*1260*/  IMAD.MOV.U32 R75, RZ, RZ, R142 ;  /* 0x000000ffff4b7224 */ /* 0x000fe200078e008e */
[----:B------:R-:W-:Y:S01]  /*1270*/  MOV R76, R132 ;  /* 0x00000084004c7202 */ /* 0x000fe20000000f00 */
        /* <DEDUP_REMOVED lines=16> */
[----:B------:R-:W-:Y:S02]  /*1380*/  IMAD.MOV.U32 R95, RZ, RZ, R143 ;  /* 0x000000ffff5f7224 */ /* 0x000fe400078e008f */
[----:B------:R-:W-:-:S02]  /*1390*/  IMAD.MOV.U32 R96, RZ, RZ, R133 ;  /* 0x000000ffff607224 */ /* 0x000fc400078e0085 */
[----:B------:R-:W-:Y:S01]  /*13a0*/  IMAD.MOV.U32 R98, RZ, RZ, R149 ;  /* 0x000000ffff627224 */ /* 0x000fe200078e0095 */
[----:B------:R-:W-:Y:S04]  /*13b0*/  STS.128 [R152+UR8+0x800], R72 ;  /* 0x0008004898007988 */ /* 0x000fe80008000c08 */
[----:B------:R-:W-:Y:S01]  /*13c0*/  STS.128 [R152+UR8+0x1000], R60 ;  /* 0x0010003c98007988 */ /* 0x000fe20008000c08 */
[----:B---3--:R-:W-:Y:S01]  /*13d0*/  MOV R64, R129 ;  /* 0x0000008100407202 */ /* 0x008fe20000000f00 */
[----:B------:R-:W-:Y:S01]  /*13e0*/  IMAD.MOV.U32 R65, RZ, RZ, R131 ;  /* 0x000000ffff417224 */ /* 0x000fe200078e0083 */
[----:B------:R-:W-:Y:S01]  /*13f0*/  MOV R67, R147 ;  /* 0x0000009300437202 */ /* 0x000fe20000000f00 */
[----:B------:R-:W-:Y:S01]  /*1400*/  IMAD.MOV.U32 R66, RZ, RZ, R145 ;  /* 0x000000ffff427224 */ /* 0x000fe200078e0091 */
[----:B------:R3:W-:Y:S04]  /*1410*/  STS.128 [R152+UR8+0x1800], R76 ;  /* 0x0018004c98007988 */ /* 0x0007e80008000c08 */
[----:B------:R-:W-:Y:S04]  /*1420*/  STS.128 [R40+UR8], R88 ;  /* 0x0000005828007988 */ /* 0x000fe80008000c08 */
[----:B------:R-:W-:Y:S04]  /*1430*/  STS.128 [R40+UR8+0x800], R92 ;  /* 0x0008005c28007988 */ /* 0x000fe80008000c08 */
[----:B------:R5:W-:Y:S04]  /*1440*/  STS.128 [R40+UR8+0x1000], R64 ;  /* 0x0010004028007988 */ /* 0x000be80008000c08 */
[----:B------:R1:W-:Y:S01]  /*1450*/  STS.128 [R40+UR8+0x1800], R96 ;  /* 0x0018006028007988 */ /* 0x0003e20008000c08 */
[----:B------:R-:W-:Y:S01]  /*1460*/  BAR.SYNC.DEFER_BLOCKING 0x0 ;  /* 0x0000000000007b1d */ /* 0x000fe20000010000 */
[-C--:B0-----:R-:W-:Y:S01]  /*1470*/  LEA R42, P0, R155, R70.reuse, 0x5 ;  /* 0x000000469b2a7211 */ /* 0x081fe200078028ff */
[----:B---3--:R-:W-:Y:S01]  /*1480*/  IMAD.SHL.U32 R76, R153, 0x100, RZ ;  /* 0x00000100994c7824 */ /* 0x008fe200078e00ff */
[----:B------:R-:W-:Y:S01]  /*1490*/  SHF.L.U32 R78, R23, 0x8, RZ ;  /* 0x00000008174e7819 */ /* 0x000fe200000006ff */
[----:B------:R-:W-:Y:S01]  /*14a0*/  IMAD.SHL.U32 R80, R21, 0x100, RZ ;  /* 0x0000010015507824 */ /* 0x000fe200078e00ff */
[----:B------:R-:W-:Y:S01]  /*14b0*/  LEA.HI.X R43, R20, R71, RZ, 0x2, P0 ;  /* 0x00000047142b7211 */ /* 0x000fe200000f14ff */
[----:B------:R-:W-:Y:S01]  /*14c0*/  IMAD.SHL.U32 R84, R161, 0x100, RZ ;  /* 0x00000100a1547824 */ /* 0x000fe200078e00ff */
[----:B------:R-:W-:-:S02]  /*14d0*/  LEA R60, P1, R153, R70, 0xa ;  /* 0x00000046993c7211 */ /* 0x000fc400078250ff */
[-C--:B------:R-:W-:Y:S02]  /*14e0*/  LEA R62, P2, R23, R70.reuse, 0xa ;  /* 0x00000046173e7211 */ /* 0x080fe400078450ff */
[----:B------:R-:W-:Y:S02]  /*14f0*/  SHF.L.U32 R82, R3, 0x8, RZ ;  /* 0x0000000803527819 */ /* 0x000fe400000006ff */
[-C--:B------:R-:W-:Y:S02]  /*1500*/  LEA R20, P0, R157, R70.reuse, 0xa ;  /* 0x000000469d147211 */ /* 0x080fe400078050ff */
[-C--:B-----5:R-:W-:Y:S02]  /*1510*/  LEA R64, P3, R21, R70.reuse, 0xa ;  /* 0x0000004615407211 */ /* 0x0a0fe400078650ff */
[-C--:B------:R-:W-:Y:S02]  /*1520*/  LEA R66, P4, R3, R70.reuse, 0xa ;  /* 0x0000004603427211 */ /* 0x080fe400078850ff */
[----:B------:R-:W-:-:S02]  /*1530*/  LEA R68, P5, R161, R70, 0xa ;  /* 0x00000046a1447211 */ /* 0x000fc400078a50ff */
[C---:B------:R-:W-:Y:S02]  /*1540*/  LEA R70, P6, R159.reuse, R70, 0xa ;  /* 0x000000469f467211 */ /* 0x040fe400078c50ff */
[----:B-1----:R-:W-:Y:S01]  /*1550*/  SHF.L.U32 R40, R159, 0x8, RZ ;  /* 0x000000089f287819 */ /* 0x002fe200000006ff */
[----:B------:R-:W0:Y:S01]  /*1560*/  LDS.128 R72, [R22+UR8] ;  /* 0x0000000816487984 */ /* 0x000e220008000c00 */
[-C--:B------:R-:W-:Y:S02]  /*1570*/  LEA.HI.X R61, R76, R71.reuse, RZ, 0x2, P1 ;  /* 0x000000474c3d7211 */ /* 0x080fe400008f14ff */
[-C--:B------:R-:W-:Y:S02]  /*1580*/  LEA.HI.X R63, R78, R71.reuse, RZ, 0x2, P2 ;  /* 0x000000474e3f7211 */ /* 0x080fe400010f14ff */
[-C--:B------:R-:W-:Y:S02]  /*1590*/  LEA.HI.X R21, R2, R71.reuse, RZ, 0x2, P0 ;  /* 0x0000004702157211 */ /* 0x080fe400000f14ff */
[----:B------:R-:W-:-:S02]  /*15a0*/  LEA.HI.X R65, R80, R71, RZ, 0x2, P3 ;  /* 0x0000004750417211 */ /* 0x000fc400018f14ff */
[-C--:B------:R-:W-:Y:S02]  /*15b0*/  LEA.HI.X R67, R82, R71.reuse, RZ, 0x2, P4 ;  /* 0x0000004752437211 */ /* 0x080fe400020f14ff */
[-C--:B------:R-:W-:Y:S01]  /*15c0*/  LEA.HI.X R69, R84, R71.reuse, RZ, 0x2, P5 ;  /* 0x0000004754457211 */ /* 0x080fe200028f14ff */
[----:B------:R-:W-:Y:S01]  /*15d0*/  IMAD.WIDE.U32 R2, R0, 0x4, R42 ;  /* 0x0000000400027825 */ /* 0x000fe200078e002a */
[----:B------:R-:W-:Y:S01]  /*15e0*/  LEA.HI.X R71, R40, R71, RZ, 0x2, P6 ;  /* 0x0000004728477211 */ /* 0x000fe200030f14ff */
[----:B------:R-:W1:Y:S02]  /*15f0*/  LDS.128 R76, [R22+UR8+0x200] ;  /* 0x00020008164c7984 */ /* 0x000e640008000c00 */
[C---:B------:R-:W-:Y:S02]  /*1600*/  IMAD.WIDE.U32 R40, R0.reuse, 0x4, R60 ;  /* 0x0000000400287825 */ /* 0x040fe400078e003c */
[----:B------:R-:W-:Y:S02]  /*1610*/  LDS.128 R80, [R22+UR8+0x600] ;  /* 0x0006000816507984 */ /* 0x000fe40008000c00 */
[----:B------:R-:W-:-:S04]  /*1620*/  IMAD.WIDE.U32 R42, R0, 0x4, R62 ;  /* 0x00000004002a7825 */ /* 0x000fc800078e003e */
[----:B------:R-:W-:-:S04]  /*1630*/  IMAD.WIDE.U32 R60, R0, 0x4, R64 ;  /* 0x00000004003c7825 */ /* 0x000fc800078e0040 */
[----:B------:R-:W-:-:S04]  /*1640*/  IMAD.WIDE.U32 R62, R0, 0x4, R66 ;  /* 0x00000004003e7825 */ /* 0x000fc800078e0042 */
[----:B------:R-:W-:-:S04]  /*1650*/  IMAD.WIDE.U32 R64, R0, 0x4, R68 ;  /* 0x0000000400407825 */ /* 0x000fc800078e0044 */
[C---:B------:R-:W-:Y:S02]  /*1660*/  IMAD.WIDE.U32 R66, R0.reuse, 0x4, R70 ;  /* 0x0000000400427825 */ /* 0x040fe400078e0046 */
[----:B------:R-:W3:Y:S02]  /*1670*/  LDS.128 R68, [R22+UR8+0x400] ;  /* 0x0004000816447984 */ /* 0x000ee40008000c00 */
[----:B------:R-:W-:Y:S02]  /*1680*/  IMAD.WIDE.U32 R20, R0, 0x4, R20 ;  /* 0x0000000400147825 */ /* 0x000fe400078e0014 */
[----:B------:R-:W-:Y:S04]  /*1690*/  STG.E desc[UR10][R2.64], R16 ;  /* 0x0000001002007986 */ /* 0x000fe8000c10190a */
[----:B------:R-:W-:Y:S04]  /*16a0*/  STG.E desc[UR10][R2.64+0x80], R18 ;  /* 0x0000801202007986 */ /* 0x000fe8000c10190a */
[----:B--2---:R-:W-:Y:S04]  /*16b0*/  STG.E desc[UR10][R2.64+0x100], R36 ;  /* 0x0001002402007986 */ /* 0x004fe8000c10190a */
[----:B------:R-:W-:Y:S04]  /*16c0*/  STG.E desc[UR10][R2.64+0x180], R38 ;  /* 0x0001802602007986 */ /* 0x000fe8000c10190a */
[----:B----4-:R-:W-:Y:S04]  /*16d0*/  STG.E desc[UR10][R2.64+0x200], R56 ;  /* 0x0002003802007986 */ /* 0x010fe8000c10190a */
[----:B------:R-:W-:Y:S04]  /*16e0*/  STG.E desc[UR10][R2.64+0x280], R58 ;  /* 0x0002803a02007986 */ /* 0x000fe8000c10190a */
[----:B0-----:R-:W-:Y:S04]  /*16f0*/  STG.E desc[UR10][R2.64+0x300], R72 ;  /* 0x0003004802007986 */ /* 0x001fe8000c10190a */
[----:B------:R-:W-:Y:S04]  /*1700*/  STG.E desc[UR10][R2.64+0x380], R74 ;  /* 0x0003804a02007986 */ /* 0x000fe8000c10190a */
        /* <DEDUP_REMOVED lines=14> */
[----:B-1----:R-:W-:Y:S04]  /*17f0*/  STG.E desc[UR10][R40.64+0x300], R76 ;  /* 0x0003004c28007986 */ /* 0x002fe8000c10190a */
        /* <DEDUP_REMOVED lines=15> */
[----:B---3--:R-:W-:Y:S04]  /*18f0*/  STG.E desc[UR10][R60.64+0x300], R68 ;  /* 0x000300443c007986 */ /* 0x008fe8000c10190a */
        /* <DEDUP_REMOVED lines=24> */
[----:B------:R-:W-:Y:S01]  /*1a80*/  STG.E desc[UR10][R66.64+0x380], R83 ;  /* 0x0003805342007986 */ /* 0x000fe2000c10190a */
[----:B------:R-:W-:Y:S05]  /*1a90*/  EXIT ;  /* 0x000000000000794d */ /* 0x000fea0003800000 */
.L_x_0:
[----:B------:R-:W-:-:S00]  /*1aa0*/  BRA `(.L_x_0) ;  /* 0xfffffffc00fc7947 */ /* 0x000fc0000383ffff */
[----:B------:R-:W-:-:S00]  /*1ab0*/  NOP ;  /* 0x0000000000007918 */ /* 0x000fc00000000000 */
        /* <DEDUP_REMOVED lines=12> */
.L_x_1:


//--------------------- .nv.shared.gluon_mma      --------------------------
	.section	.nv.shared.gluon_mma,"aw",@nobits
	.sectionflags	@""
	.align	16
	.zero		1024


//--------------------- .nv.shared.reserved.0     --------------------------
	.section	.nv.shared.reserved.0,"aw",@nobits
	.weak		__nv_reservedSMEM_offset_0_alias
	.size		__nv_reservedSMEM_offset_0_alias, 0, 0
	.other		__nv_reservedSMEM_offset_0_alias,@"STO_CUDA_RESERVED_SHARED STV_DEFAULT"
__nv_reservedSMEM_offset_0_alias:
	.zero		0


//--------------------- .nv.constant0.gluon_mma   --------------------------
	.section	.nv.constant0.gluon_mma,"a",@progbits
	.sectionflags	@""
	.align	4
.nv.constant0.gluon_mma:
	.zero		568


//--------------------- SYMBOLS --------------------------

	.type		.nv.reservedSmem.offset0,@object
	.size		.nv.reservedSmem.offset0,0x4
